//
// Generated by NVIDIA NVVM Compiler
//
// Compiler Build ID: CL-36424714
// Cuda compilation tools, release 13.0, V13.0.88
// Based on NVVM 20.0.0
//

.version 9.0
.target sm_100
.address_size 64

	// .globl	_Z15matrixAddGlobalPiS_S_i

.visible .entry _Z15matrixAddGlobalPiS_S_i(
	.param .u64 .ptr .align 1 _Z15matrixAddGlobalPiS_S_i_param_0,
	.param .u64 .ptr .align 1 _Z15matrixAddGlobalPiS_S_i_param_1,
	.param .u64 .ptr .align 1 _Z15matrixAddGlobalPiS_S_i_param_2,
	.param .u32 _Z15matrixAddGlobalPiS_S_i_param_3
)
{
	.reg .pred 	%p<4>;
	.reg .b32 	%r<14>;
	.reg .b64 	%rd<11>;

	ld.param.u64 	%rd1, [_Z15matrixAddGlobalPiS_S_i_param_0];
	ld.param.u64 	%rd2, [_Z15matrixAddGlobalPiS_S_i_param_1];
	ld.param.u64 	%rd3, [_Z15matrixAddGlobalPiS_S_i_param_2];
	mov.u32 	%r3, %ctaid.y;
	mov.u32 	%r4, %ntid.y;
	mov.u32 	%r5, %tid.y;
	mad.lo.s32 	%r1, %r3, %r4, %r5;
	mov.u32 	%r6, %ctaid.x;
	mov.u32 	%r7, %ntid.x;
	mov.u32 	%r8, %tid.x;
	mad.lo.s32 	%r2, %r6, %r7, %r8;
	setp.gt.u32 	%p1, %r1, 1023;
	setp.gt.s32 	%p2, %r2, 1023;
	or.pred  	%p3, %p1, %p2;
	@%p3 bra 	$L__BB0_2;
	cvta.to.global.u64 	%rd4, %rd1;
	cvta.to.global.u64 	%rd5, %rd2;
	cvta.to.global.u64 	%rd6, %rd3;
	shl.b32 	%r9, %r1, 10;
	add.s32 	%r10, %r9, %r2;
	mul.wide.s32 	%rd7, %r10, 4;
	add.s64 	%rd8, %rd4, %rd7;
	ld.global.u32 	%r11, [%rd8];
	add.s64 	%rd9, %rd5, %rd7;
	ld.global.u32 	%r12, [%rd9];
	add.s32 	%r13, %r12, %r11;
	add.s64 	%rd10, %rd6, %rd7;
	st.global.u32 	[%rd10], %r13;
$L__BB0_2:
	ret;

}


// ===== COMPILED SASS (sm_100) =====

	.target	sm_100

	.elftype	@"ET_EXEC"


//--------------------- .note.nv.tkinfo           --------------------------
	.section	.note.nv.tkinfo,"",@"SHT_NOTE"
	.sectionflags	@"SHF_NOTE_NV_TKINFO"
	.tkinfo
        /*0018*/ 	.word	0x00000002
        /*0030*/ 	.string	""
        /*0030*/ 	.string	"ptxas"
        /*0030*/ 	.string	"Cuda compilation tools, release 13.0, V13.0.88"
        /*0030*/ 	.string	"Build cuda_13.0.r13.0/compiler.36424714_0"
        /*0030*/ 	.string	"-arch sm_100 -m 64 "



//--------------------- .note.nv.cuinfo           --------------------------
	.section	.note.nv.cuinfo,"",@"SHT_NOTE"
	.sectionflags	@"SHF_NOTE_NV_CUINFO"
        /*0018*/ 	.short	0x0002
        /*001a*/ 	.short	0x0064
        /*001c*/ 	.short	0x0082
	.zero		2


//--------------------- .nv.info                  --------------------------
	.section	.nv.info,"",@"SHT_CUDA_INFO"
	.align	4


	//----- nvinfo : EIATTR_REGCOUNT
	.align		4
        /*0000*/ 	.byte	0x04, 0x2f
        /*0002*/ 	.short	(.L_1 - .L_0)
	.align		4
.L_0:
        /*0004*/ 	.word	index@(_Z15matrixAddGlobalPiS_S_i)
        /*0008*/ 	.word	0x0000000c


	//----- nvinfo : EIATTR_FRAME_SIZE
	.align		4
.L_1:
        /*000c*/ 	.byte	0x04, 0x11
        /*000e*/ 	.short	(.L_3 - .L_2)
	.align		4
.L_2:
        /*0010*/ 	.word	index@(_Z15matrixAddGlobalPiS_S_i)
        /*0014*/ 	.word	0x00000000


	//----- nvinfo : EIATTR_MIN_STACK_SIZE
	.align		4
.L_3:
        /*0018*/ 	.byte	0x04, 0x12
        /*001a*/ 	.short	(.L_5 - .L_4)
	.align		4
.L_4:
        /*001c*/ 	.word	index@(_Z15matrixAddGlobalPiS_S_i)
        /*0020*/ 	.word	0x00000000
.L_5:


//--------------------- .nv.compat                --------------------------
	.section	.nv.compat,"",@"SHT_CUDA_COMPAT_INFO"
	.align	4
        /*0000*/ 	.byte	0x02, 0x09, 0x00, 0x00, 0x02, 0x02, 0x01, 0x00, 0x02, 0x05, 0x05, 0x00, 0x03, 0x07, 0x01, 0x01
        /*0010*/ 	.byte	0x02, 0x03, 0x00, 0x00, 0x02, 0x06, 0x01, 0x00, 0x04, 0x0b, 0x08, 0x00, 0x09, 0x00, 0x00, 0x00
        /*0020*/ 	.byte	0x00, 0x00, 0x00, 0x00


//--------------------- .nv.info._Z15matrixAddGlobalPiS_S_i --------------------------
	.section	.nv.info._Z15matrixAddGlobalPiS_S_i,"",@"SHT_CUDA_INFO"
	.sectionflags	@""
	.align	4


	//----- nvinfo : EIATTR_CUDA_API_VERSION
	.align		4
        /*0000*/ 	.byte	0x04, 0x37
        /*0002*/ 	.short	(.L_7 - .L_6)
.L_6:
        /*0004*/ 	.word	0x00000082


	//----- nvinfo : EIATTR_KPARAM_INFO
	.align		4
.L_7:
        /*0008*/ 	.byte	0x04, 0x17
        /*000a*/ 	.short	(.L_9 - .L_8)
.L_8:
        /*000c*/ 	.word	0x00000000
        /*0010*/ 	.short	0x0003
        /*0012*/ 	.short	0x0018
        /*0014*/ 	.byte	0x00, 0xf0, 0x11, 0x00


	//----- nvinfo : EIATTR_KPARAM_INFO
	.align		4
.L_9:
        /*0018*/ 	.byte	0x04, 0x17
        /*001a*/ 	.short	(.L_11 - .L_10)
.L_10:
        /*001c*/ 	.word	0x00000000
        /*0020*/ 	.short	0x0002
        /*0022*/ 	.short	0x0010
        /*0024*/ 	.byte	0x00, 0xf5, 0x21, 0x00


	//----- nvinfo : EIATTR_KPARAM_INFO
	.align		4
.L_11:
        /*0028*/ 	.byte	0x04, 0x17
        /*002a*/ 	.short	(.L_13 - .L_12)
.L_12:
        /*002c*/ 	.word	0x00000000
        /*0030*/ 	.short	0x0001
        /*0032*/ 	.short	0x0008
        /*0034*/ 	.byte	0x00, 0xf5, 0x21, 0x00


	//----- nvinfo : EIATTR_KPARAM_INFO
	.align		4
.L_13:
        /*0038*/ 	.byte	0x04, 0x17
        /*003a*/ 	.short	(.L_15 - .L_14)
.L_14:
        /*003c*/ 	.word	0x00000000
        /*0040*/ 	.short	0x0000
        /*0042*/ 	.short	0x0000
        /*0044*/ 	.byte	0x00, 0xf5, 0x21, 0x00


	//----- nvinfo : EIATTR_SPARSE_MMA_MASK
	.align		4
.L_15:
        /*0048*/ 	.byte	0x03, 0x50
        /*004a*/ 	.short	0x0000


	//----- nvinfo : EIATTR_MAXREG_COUNT
	.align		4
        /*004c*/ 	.byte	0x03, 0x1b
        /*004e*/ 	.short	0x00ff


	//----- nvinfo : EIATTR_MERCURY_ISA_VERSION
	.align		4
        /*0050*/ 	.byte	0x03, 0x5f
        /*0052*/ 	.short	0x0101


	//----- nvinfo : EIATTR_VRC_CTA_INIT_COUNT
	.align		4
        /*0054*/ 	.byte	0x02, 0x4a
	.zero		1
	.zero		1


	//----- nvinfo : EIATTR_EXIT_INSTR_OFFSETS
	.align		4
        /*0058*/ 	.byte	0x04, 0x1c
        /*005a*/ 	.short	(.L_17 - .L_16)


	//   ....[0]....
.L_16:
        /*005c*/ 	.word	0x000000b0


	//   ....[1]....
        /*0060*/ 	.word	0x00000180


	//----- nvinfo : EIATTR_CBANK_PARAM_SIZE
	.align		4
.L_17:
        /*0064*/ 	.byte	0x03, 0x19
        /*0066*/ 	.short	0x001c


	//----- nvinfo : EIATTR_PARAM_CBANK
	.align		4
        /*0068*/ 	.byte	0x04, 0x0a
        /*006a*/ 	.short	(.L_19 - .L_18)
	.align		4
.L_18:
        /*006c*/ 	.word	index@(.nv.constant0._Z15matrixAddGlobalPiS_S_i)
        /*0070*/ 	.short	0x0380
        /*0072*/ 	.short	0x001c


	//----- nvinfo : EIATTR_SW_WAR
	.align		4
.L_19:
        /*0074*/ 	.byte	0x04, 0x36
        /*0076*/ 	.short	(.L_21 - .L_20)
.L_20:
        /*0078*/ 	.word	0x00000008
.L_21:


//--------------------- .nv.callgraph             --------------------------
	.section	.nv.callgraph,"",@"SHT_CUDA_CALLGRAPH"
	.align	4
	.sectionentsize	8
	.align		4
        /*0000*/ 	.word	0x00000000
	.align		4
        /*0004*/ 	.word	0xffffffff
	.align		4
        /*0008*/ 	.word	0x00000000
	.align		4
        /*000c*/ 	.word	0xfffffffe
	.align		4
        /*0010*/ 	.word	0x00000000
	.align		4
        /*0014*/ 	.word	0xfffffffd
	.align		4
        /*0018*/ 	.word	0x00000000
	.align		4
        /*001c*/ 	.word	0xfffffffc


//--------------------- .text._Z15matrixAddGlobalPiS_S_i --------------------------
	.section	.text._Z15matrixAddGlobalPiS_S_i,"ax",@progbits
	.align	128
        .global         _Z15matrixAddGlobalPiS_S_i
        .type           _Z15matrixAddGlobalPiS_S_i,@function
        .size           _Z15matrixAddGlobalPiS_S_i,(.L_x_1 - _Z15matrixAddGlobalPiS_S_i)
        .other          _Z15matrixAddGlobalPiS_S_i,@"STO_CUDA_ENTRY STV_DEFAULT"
_Z15matrixAddGlobalPiS_S_i:
.text._Z15matrixAddGlobalPiS_S_i:
[----:B------:R-:W-:Y:S01]  /*0000*/  LDC R1, c[0x0][0x37c] ;  /* 0x0000df00ff017b82 */ /* 0x000fe20000000800 */
[----:B------:R-:W0:Y:S07]  /*0010*/  S2R R2, SR_TID.X ;  /* 0x0000000000027919 */ /* 0x000e2e0000002100 */
[----:B------:R-:W1:Y:S01]  /*0020*/  LDC R0, c[0x0][0x364] ;  /* 0x0000d900ff007b82 */ /* 0x000e620000000800 */
[----:B------:R-:W1:Y:S07]  /*0030*/  S2R R3, SR_TID.Y ;  /* 0x0000000000037919 */ /* 0x000e6e0000002200 */
[----:B------:R-:W0:Y:S08]  /*0040*/  S2UR UR5, SR_CTAID.X ;  /* 0x00000000000579c3 */ /* 0x000e300000002500 */
[----:B------:R-:W0:Y:S08]  /*0050*/  LDC R7, c[0x0][0x360] ;  /* 0x0000d800ff077b82 */ /* 0x000e300000000800 */
[----:B------:R-:W1:Y:S01]  /*0060*/  S2UR UR4, SR_CTAID.Y ;  /* 0x00000000000479c3 */ /* 0x000e620000002600 */
[----:B0-----:R-:W-:-:S05]  /*0070*/  IMAD R7, R7, UR5, R2 ;  /* 0x0000000507077c24 */ /* 0x001fca000f8e0202 */
[----:B------:R-:W-:Y:S01]  /*0080*/  ISETP.GT.AND P0, PT, R7, 0x3ff, PT ;  /* 0x000003ff0700780c */ /* 0x000fe20003f04270 */
[----:B-1----:R-:W-:-:S05]  /*0090*/  IMAD R0, R0, UR4, R3 ;  /* 0x0000000400007c24 */ /* 0x002fca000f8e0203 */
[----:B------:R-:W-:-:S13]  /*00a0*/  ISETP.GT.U32.OR P0, PT, R0, 0x3ff, P0 ;  /* 0x000003ff0000780c */ /* 0x000fda0000704470 */
[----:B------:R-:W-:Y:S05]  /*00b0*/  @P0 EXIT ;  /* 0x000000000000094d */ /* 0x000fea0003800000 */
[----:B------:R-:W0:Y:S01]  /*00c0*/  LDC.64 R2, c[0x0][0x380] ;  /* 0x0000e000ff027b82 */ /* 0x000e220000000a00 */
[----:B------:R-:W1:Y:S01]  /*00d0*/  LDCU.64 UR4, c[0x0][0x358] ;  /* 0x00006b00ff0477ac */ /* 0x000e620008000a00 */
[----:B------:R-:W-:-:S06]  /*00e0*/  LEA R9, R0, R7, 0xa ;  /* 0x0000000700097211 */ /* 0x000fcc00078e50ff */
[----:B------:R-:W2:Y:S08]  /*00f0*/  LDC.64 R4, c[0x0][0x388] ;  /* 0x0000e200ff047b82 */ /* 0x000eb00000000a00 */
[----:B------:R-:W3:Y:S01]  /*0100*/  LDC.64 R6, c[0x0][0x390] ;  /* 0x0000e400ff067b82 */ /* 0x000ee20000000a00 */
[----:B0-----:R-:W-:-:S06]  /*0110*/  IMAD.WIDE R2, R9, 0x4, R2 ;  /* 0x0000000409027825 */ /* 0x001fcc00078e0202 */
[----:B-1----:R-:W4:Y:S01]  /*0120*/  LDG.E R2, desc[UR4][R2.64] ;  /* 0x0000000402027981 */ /* 0x002f22000c1e1900 */
[----:B--2---:R-:W-:-:S06]  /*0130*/  IMAD.WIDE R4, R9, 0x4, R4 ;  /* 0x0000000409047825 */ /* 0x004fcc00078e0204 */
[----:B------:R-:W4:Y:S01]  /*0140*/  LDG.E R5, desc[UR4][R4.64] ;  /* 0x0000000404057981 */ /* 0x000f22000c1e1900 */
[----:B---3--:R-:W-:Y:S01]  /*0150*/  IMAD.WIDE R6, R9, 0x4, R6 ;  /* 0x0000000409067825 */ /* 0x008fe200078e0206 */
[----:B----4-:R-:W-:-:S05]  /*0160*/  IADD3 R9, PT, PT, R2, R5, RZ ;  /* 0x0000000502097210 */ /* 0x010fca0007ffe0ff */
[----:B------:R-:W-:Y:S01]  /*0170*/  STG.E desc[UR4][R6.64], R9 ;  /* 0x0000000906007986 */ /* 0x000fe2000c101904 */
[----:B------:R-:W-:Y:S05]  /*0180*/  EXIT ;  /* 0x000000000000794d */ /* 0x000fea0003800000 */
.L_x_0:
[----:B------:R-:W-:-:S00]  /*0190*/  BRA `(.L_x_0) ;  /* 0xfffffffc00fc7947 */ /* 0x000fc0000383ffff */
[----:B------:R-:W-:-:S00]  /*01a0*/  NOP ;  /* 0x0000000000007918 */ /* 0x000fc00000000000 */
        /* <DEDUP_REMOVED lines=13> */
.L_x_1:


//--------------------- .nv.shared.reserved.0     --------------------------
	.section	.nv.shared.reserved.0,"aw",@nobits
	.weak		__nv_reservedSMEM_offset_0_alias
	.size		__nv_reservedSMEM_offset_0_alias, 0, 64
	.other		__nv_reservedSMEM_offset_0_alias,@"STO_CUDA_RESERVED_SHARED STV_DEFAULT"
__nv_reservedSMEM_offset_0_alias:
	.zero		0
	.zero		64


//--------------------- .nv.constant0._Z15matrixAddGlobalPiS_S_i --------------------------
	.section	.nv.constant0._Z15matrixAddGlobalPiS_S_i,"a",@progbits
	.sectionflags	@""
	.align	4
.nv.constant0._Z15matrixAddGlobalPiS_S_i:
	.zero		924


//--------------------- SYMBOLS --------------------------

	.type		.nv.reservedSmem.offset0,@object
	.size		.nv.reservedSmem.offset0,0x4
